//
// Generated by NVIDIA NVVM Compiler
//
// Compiler Build ID: CL-36424714
// Cuda compilation tools, release 13.0, V13.0.88
// Based on NVVM 20.0.0
//

.version 9.0
.target sm_100
.address_size 64

	// .globl	_Z10copyKernelPhS_i

.visible .entry _Z10copyKernelPhS_i(
	.param .u64 .ptr .align 1 _Z10copyKernelPhS_i_param_0,
	.param .u64 .ptr .align 1 _Z10copyKernelPhS_i_param_1,
	.param .u32 _Z10copyKernelPhS_i_param_2
)
{
	.reg .pred 	%p<2>;
	.reg .b16 	%rs<2>;
	.reg .b32 	%r<6>;
	.reg .b64 	%rd<8>;

	ld.param.u64 	%rd1, [_Z10copyKernelPhS_i_param_0];
	ld.param.u64 	%rd2, [_Z10copyKernelPhS_i_param_1];
	ld.param.u32 	%r2, [_Z10copyKernelPhS_i_param_2];
	mov.u32 	%r3, %tid.x;
	mov.u32 	%r4, %ctaid.x;
	mov.u32 	%r5, %ntid.x;
	mad.lo.s32 	%r1, %r4, %r5, %r3;
	setp.ge.s32 	%p1, %r1, %r2;
	@%p1 bra 	$L__BB0_2;
	cvta.to.global.u64 	%rd3, %rd2;
	cvta.to.global.u64 	%rd4, %rd1;
	cvt.s64.s32 	%rd5, %r1;
	add.s64 	%rd6, %rd3, %rd5;
	ld.global.u8 	%rs1, [%rd6];
	add.s64 	%rd7, %rd4, %rd5;
	st.global.u8 	[%rd7], %rs1;
$L__BB0_2:
	ret;

}
	// .globl	_Z10nullKernelPhS_i
.visible .entry _Z10nullKernelPhS_i(
	.param .u64 .ptr .align 1 _Z10nullKernelPhS_i_param_0,
	.param .u64 .ptr .align 1 _Z10nullKernelPhS_i_param_1,
	.param .u32 _Z10nullKernelPhS_i_param_2
)
{


	ret;

}


// ===== COMPILED SASS (sm_100) =====

	.target	sm_100

	.elftype	@"ET_EXEC"


//--------------------- .note.nv.tkinfo           --------------------------
	.section	.note.nv.tkinfo,"",@"SHT_NOTE"
	.sectionflags	@"SHF_NOTE_NV_TKINFO"
	.tkinfo
        /*0018*/ 	.word	0x00000002
        /*0030*/ 	.string	""
        /*0030*/ 	.string	"ptxas"
        /*0030*/ 	.string	"Cuda compilation tools, release 13.0, V13.0.88"
        /*0030*/ 	.string	"Build cuda_13.0.r13.0/compiler.36424714_0"
        /*0030*/ 	.string	"-arch sm_100 -m 64 "



//--------------------- .note.nv.cuinfo           --------------------------
	.section	.note.nv.cuinfo,"",@"SHT_NOTE"
	.sectionflags	@"SHF_NOTE_NV_CUINFO"
        /*0018*/ 	.short	0x0002
        /*001a*/ 	.short	0x0064
        /*001c*/ 	.short	0x0082
	.zero		2


//--------------------- .nv.info                  --------------------------
	.section	.nv.info,"",@"SHT_CUDA_INFO"
	.align	4


	//----- nvinfo : EIATTR_REGCOUNT
	.align		4
        /*0000*/ 	.byte	0x04, 0x2f
        /*0002*/ 	.short	(.L_1 - .L_0)
	.align		4
.L_0:
        /*0004*/ 	.word	index@(_Z10copyKernelPhS_i)
        /*0008*/ 	.word	0x00000008


	//----- nvinfo : EIATTR_FRAME_SIZE
	.align		4
.L_1:
        /*000c*/ 	.byte	0x04, 0x11
        /*000e*/ 	.short	(.L_3 - .L_2)
	.align		4
.L_2:
        /*0010*/ 	.word	index@(_Z10copyKernelPhS_i)
        /*0014*/ 	.word	0x00000000


	//----- nvinfo : EIATTR_REGCOUNT
	.align		4
.L_3:
        /*0018*/ 	.byte	0x04, 0x2f
        /*001a*/ 	.short	(.L_5 - .L_4)
	.align		4
.L_4:
        /*001c*/ 	.word	index@(_Z10nullKernelPhS_i)
        /*0020*/ 	.word	0x00000004


	//----- nvinfo : EIATTR_FRAME_SIZE
	.align		4
.L_5:
        /*0024*/ 	.byte	0x04, 0x11
        /*0026*/ 	.short	(.L_7 - .L_6)
	.align		4
.L_6:
        /*0028*/ 	.word	index@(_Z10nullKernelPhS_i)
        /*002c*/ 	.word	0x00000000


	//----- nvinfo : EIATTR_MIN_STACK_SIZE
	.align		4
.L_7:
        /*0030*/ 	.byte	0x04, 0x12
        /*0032*/ 	.short	(.L_9 - .L_8)
	.align		4
.L_8:
        /*0034*/ 	.word	index@(_Z10nullKernelPhS_i)
        /*0038*/ 	.word	0x00000000


	//----- nvinfo : EIATTR_MIN_STACK_SIZE
	.align		4
.L_9:
        /*003c*/ 	.byte	0x04, 0x12
        /*003e*/ 	.short	(.L_11 - .L_10)
	.align		4
.L_10:
        /*0040*/ 	.word	index@(_Z10copyKernelPhS_i)
        /*0044*/ 	.word	0x00000000
.L_11:


//--------------------- .nv.compat                --------------------------
	.section	.nv.compat,"",@"SHT_CUDA_COMPAT_INFO"
	.align	4
        /*0000*/ 	.byte	0x02, 0x09, 0x00, 0x00, 0x02, 0x02, 0x01, 0x00, 0x02, 0x05, 0x05, 0x00, 0x03, 0x07, 0x01, 0x01
        /*0010*/ 	.byte	0x02, 0x03, 0x00, 0x00, 0x02, 0x06, 0x01, 0x00, 0x04, 0x0b, 0x08, 0x00, 0x09, 0x00, 0x00, 0x00
        /*0020*/ 	.byte	0x00, 0x00, 0x00, 0x00


//--------------------- .nv.info._Z10nullKernelPhS_i --------------------------
	.section	.nv.info._Z10nullKernelPhS_i,"",@"SHT_CUDA_INFO"
	.sectionflags	@""
	.align	4


	//----- nvinfo : EIATTR_CUDA_API_VERSION
	.align		4
        /*0000*/ 	.byte	0x04, 0x37
        /*0002*/ 	.short	(.L_13 - .L_12)
.L_12:
        /*0004*/ 	.word	0x00000082


	//----- nvinfo : EIATTR_KPARAM_INFO
	.align		4
.L_13:
        /*0008*/ 	.byte	0x04, 0x17
        /*000a*/ 	.short	(.L_15 - .L_14)
.L_14:
        /*000c*/ 	.word	0x00000000
        /*0010*/ 	.short	0x0002
        /*0012*/ 	.short	0x0010
        /*0014*/ 	.byte	0x00, 0xf0, 0x11, 0x00


	//----- nvinfo : EIATTR_KPARAM_INFO
	.align		4
.L_15:
        /*0018*/ 	.byte	0x04, 0x17
        /*001a*/ 	.short	(.L_17 - .L_16)
.L_16:
        /*001c*/ 	.word	0x00000000
        /*0020*/ 	.short	0x0001
        /*0022*/ 	.short	0x0008
        /*0024*/ 	.byte	0x00, 0xf5, 0x21, 0x00


	//----- nvinfo : EIATTR_KPARAM_INFO
	.align		4
.L_17:
        /*0028*/ 	.byte	0x04, 0x17
        /*002a*/ 	.short	(.L_19 - .L_18)
.L_18:
        /*002c*/ 	.word	0x00000000
        /*0030*/ 	.short	0x0000
        /*0032*/ 	.short	0x0000
        /*0034*/ 	.byte	0x00, 0xf5, 0x21, 0x00


	//----- nvinfo : EIATTR_SPARSE_MMA_MASK
	.align		4
.L_19:
        /*0038*/ 	.byte	0x03, 0x50
        /*003a*/ 	.short	0x0000


	//----- nvinfo : EIATTR_MAXREG_COUNT
	.align		4
        /*003c*/ 	.byte	0x03, 0x1b
        /*003e*/ 	.short	0x00ff


	//----- nvinfo : EIATTR_MERCURY_ISA_VERSION
	.align		4
        /*0040*/ 	.byte	0x03, 0x5f
        /*0042*/ 	.short	0x0101


	//----- nvinfo : EIATTR_VRC_CTA_INIT_COUNT
	.align		4
        /*0044*/ 	.byte	0x02, 0x4a
	.zero		1
	.zero		1


	//----- nvinfo : EIATTR_EXIT_INSTR_OFFSETS
	.align		4
        /*0048*/ 	.byte	0x04, 0x1c
        /*004a*/ 	.short	(.L_21 - .L_20)


	//   ....[0]....
.L_20:
        /*004c*/ 	.word	0x00000010


	//----- nvinfo : EIATTR_CBANK_PARAM_SIZE
	.align		4
.L_21:
        /*0050*/ 	.byte	0x03, 0x19
        /*0052*/ 	.short	0x0014


	//----- nvinfo : EIATTR_PARAM_CBANK
	.align		4
        /*0054*/ 	.byte	0x04, 0x0a
        /*0056*/ 	.short	(.L_23 - .L_22)
	.align		4
.L_22:
        /*0058*/ 	.word	index@(.nv.constant0._Z10nullKernelPhS_i)
        /*005c*/ 	.short	0x0380
        /*005e*/ 	.short	0x0014


	//----- nvinfo : EIATTR_SW_WAR
	.align		4
.L_23:
        /*0060*/ 	.byte	0x04, 0x36
        /*0062*/ 	.short	(.L_25 - .L_24)
.L_24:
        /*0064*/ 	.word	0x00000008
.L_25:


//--------------------- .nv.info._Z10copyKernelPhS_i --------------------------
	.section	.nv.info._Z10copyKernelPhS_i,"",@"SHT_CUDA_INFO"
	.sectionflags	@""
	.align	4


	//----- nvinfo : EIATTR_CUDA_API_VERSION
	.align		4
        /*0000*/ 	.byte	0x04, 0x37
        /*0002*/ 	.short	(.L_27 - .L_26)
.L_26:
        /*0004*/ 	.word	0x00000082


	//----- nvinfo : EIATTR_KPARAM_INFO
	.align		4
.L_27:
        /*0008*/ 	.byte	0x04, 0x17
        /*000a*/ 	.short	(.L_29 - .L_28)
.L_28:
        /*000c*/ 	.word	0x00000000
        /*0010*/ 	.short	0x0002
        /*0012*/ 	.short	0x0010
        /*0014*/ 	.byte	0x00, 0xf0, 0x11, 0x00


	//----- nvinfo : EIATTR_KPARAM_INFO
	.align		4
.L_29:
        /*0018*/ 	.byte	0x04, 0x17
        /*001a*/ 	.short	(.L_31 - .L_30)
.L_30:
        /*001c*/ 	.word	0x00000000
        /*0020*/ 	.short	0x0001
        /*0022*/ 	.short	0x0008
        /*0024*/ 	.byte	0x00, 0xf5, 0x21, 0x00


	//----- nvinfo : EIATTR_KPARAM_INFO
	.align		4
.L_31:
        /*0028*/ 	.byte	0x04, 0x17
        /*002a*/ 	.short	(.L_33 - .L_32)
.L_32:
        /*002c*/ 	.word	0x00000000
        /*0030*/ 	.short	0x0000
        /*0032*/ 	.short	0x0000
        /*0034*/ 	.byte	0x00, 0xf5, 0x21, 0x00


	//----- nvinfo : EIATTR_SPARSE_MMA_MASK
	.align		4
.L_33:
        /*0038*/ 	.byte	0x03, 0x50
        /*003a*/ 	.short	0x0000


	//----- nvinfo : EIATTR_MAXREG_COUNT
	.align		4
        /*003c*/ 	.byte	0x03, 0x1b
        /*003e*/ 	.short	0x00ff


	//----- nvinfo : EIATTR_MERCURY_ISA_VERSION
	.align		4
        /*0040*/ 	.byte	0x03, 0x5f
        /*0042*/ 	.short	0x0101


	//----- nvinfo : EIATTR_VRC_CTA_INIT_COUNT
	.align		4
        /*0044*/ 	.byte	0x02, 0x4a
	.zero		1
	.zero		1


	//----- nvinfo : EIATTR_EXIT_INSTR_OFFSETS
	.align		4
        /*0048*/ 	.byte	0x04, 0x1c
        /*004a*/ 	.short	(.L_35 - .L_34)


	//   ....[0]....
.L_34:
        /*004c*/ 	.word	0x00000070


	//   ....[1]....
        /*0050*/ 	.word	0x00000110


	//----- nvinfo : EIATTR_CBANK_PARAM_SIZE
	.align		4
.L_35:
        /*0054*/ 	.byte	0x03, 0x19
        /*0056*/ 	.short	0x0014


	//----- nvinfo : EIATTR_PARAM_CBANK
	.align		4
        /*0058*/ 	.byte	0x04, 0x0a
        /*005a*/ 	.short	(.L_37 - .L_36)
	.align		4
.L_36:
        /*005c*/ 	.word	index@(.nv.constant0._Z10copyKernelPhS_i)
        /*0060*/ 	.short	0x0380
        /*0062*/ 	.short	0x0014


	//----- nvinfo : EIATTR_SW_WAR
	.align		4
.L_37:
        /*0064*/ 	.byte	0x04, 0x36
        /*0066*/ 	.short	(.L_39 - .L_38)
.L_38:
        /*0068*/ 	.word	0x00000008
.L_39:


//--------------------- .nv.callgraph             --------------------------
	.section	.nv.callgraph,"",@"SHT_CUDA_CALLGRAPH"
	.align	4
	.sectionentsize	8
	.align		4
        /*0000*/ 	.word	0x00000000
	.align		4
        /*0004*/ 	.word	0xffffffff
	.align		4
        /*0008*/ 	.word	0x00000000
	.align		4
        /*000c*/ 	.word	0xfffffffe
	.align		4
        /*0010*/ 	.word	0x00000000
	.align		4
        /*0014*/ 	.word	0xfffffffd
	.align		4
        /*0018*/ 	.word	0x00000000
	.align		4
        /*001c*/ 	.word	0xfffffffc


//--------------------- .text._Z10nullKernelPhS_i --------------------------
	.section	.text._Z10nullKernelPhS_i,"ax",@progbits
	.align	128
        .global         _Z10nullKernelPhS_i
        .type           _Z10nullKernelPhS_i,@function
        .size           _Z10nullKernelPhS_i,(.L_x_2 - _Z10nullKernelPhS_i)
        .other          _Z10nullKernelPhS_i,@"STO_CUDA_ENTRY STV_DEFAULT"
_Z10nullKernelPhS_i:
.text._Z10nullKernelPhS_i:
[----:B------:R-:W-:Y:S01]  /*0000*/  LDC R1, c[0x0][0x37c] ;  /* 0x0000df00ff017b82 */ /* 0x000fe20000000800 */
[----:B------:R-:W-:Y:S05]  /*0010*/  EXIT ;  /* 0x000000000000794d */ /* 0x000fea0003800000 */
.L_x_0:
[----:B------:R-:W-:-:S00]  /*0020*/  BRA `(.L_x_0) ;  /* 0xfffffffc00fc7947 */ /* 0x000fc0000383ffff */
[----:B------:R-:W-:-:S00]  /*0030*/  NOP ;  /* 0x0000000000007918 */ /* 0x000fc00000000000 */
        /* <DEDUP_REMOVED lines=12> */
.L_x_2:


//--------------------- .text._Z10copyKernelPhS_i --------------------------
	.section	.text._Z10copyKernelPhS_i,"ax",@progbits
	.align	128
        .global         _Z10copyKernelPhS_i
        .type           _Z10copyKernelPhS_i,@function
        .size           _Z10copyKernelPhS_i,(.L_x_3 - _Z10copyKernelPhS_i)
        .other          _Z10copyKernelPhS_i,@"STO_CUDA_ENTRY STV_DEFAULT"
_Z10copyKernelPhS_i:
.text._Z10copyKernelPhS_i:
[----:B------:R-:W-:Y:S01]  /*0000*/  LDC R1, c[0x0][0x37c] ;  /* 0x0000df00ff017b82 */ /* 0x000fe20000000800 */
[----:B------:R-:W0:Y:S07]  /*0010*/  S2R R4, SR_TID.X ;  /* 0x0000000000047919 */ /* 0x000e2e0000002100 */
[----:B------:R-:W0:Y:S01]  /*0020*/  S2UR UR4, SR_CTAID.X ;  /* 0x00000000000479c3 */ /* 0x000e220000002500 */
[----:B------:R-:W1:Y:S07]  /*0030*/  LDCU UR5, c[0x0][0x390] ;  /* 0x00007200ff0577ac */ /* 0x000e6e0008000800 */
[----:B------:R-:W0:Y:S02]  /*0040*/  LDC R3, c[0x0][0x360] ;  /* 0x0000d800ff037b82 */ /* 0x000e240000000800 */
[----:B0-----:R-:W-:-:S05]  /*0050*/  IMAD R4, R3, UR4, R4 ;  /* 0x0000000403047c24 */ /* 0x001fca000f8e0204 */
[----:B-1----:R-:W-:-:S13]  /*0060*/  ISETP.GE.AND P0, PT, R4, UR5, PT ;  /* 0x0000000504007c0c */ /* 0x002fda000bf06270 */
[----:B------:R-:W-:Y:S05]  /*0070*/  @P0 EXIT ;  /* 0x000000000000094d */ /* 0x000fea0003800000 */
[----:B------:R-:W0:Y:S01]  /*0080*/  LDCU.128 UR8, c[0x0][0x380] ;  /* 0x00007000ff0877ac */ /* 0x000e220008000c00 */
[----:B------:R-:W-:Y:S01]  /*0090*/  SHF.R.S32.HI R0, RZ, 0x1f, R4 ;  /* 0x0000001fff007819 */ /* 0x000fe20000011404 */
[----:B------:R-:W1:Y:S01]  /*00a0*/  LDCU.64 UR4, c[0x0][0x358] ;  /* 0x00006b00ff0477ac */ /* 0x000e620008000a00 */
[----:B0-----:R-:W-:-:S04]  /*00b0*/  IADD3 R2, P0, PT, R4, UR10, RZ ;  /* 0x0000000a04027c10 */ /* 0x001fc8000ff1e0ff */
[----:B------:R-:W-:-:S06]  /*00c0*/  IADD3.X R3, PT, PT, R0, UR11, RZ, P0, !PT ;  /* 0x0000000b00037c10 */ /* 0x000fcc00087fe4ff */
[----:B-1----:R-:W2:Y:S01]  /*00d0*/  LDG.E.U8 R3, desc[UR4][R2.64] ;  /* 0x0000000402037981 */ /* 0x002ea2000c1e1100 */
[----:B------:R-:W-:-:S04]  /*00e0*/  IADD3 R4, P0, PT, R4, UR8, RZ ;  /* 0x0000000804047c10 */ /* 0x000fc8000ff1e0ff */
[----:B------:R-:W-:-:S05]  /*00f0*/  IADD3.X R5, PT, PT, R0, UR9, RZ, P0, !PT ;  /* 0x0000000900057c10 */ /* 0x000fca00087fe4ff */
[----:B--2---:R-:W-:Y:S01]  /*0100*/  STG.E.U8 desc[UR4][R4.64], R3 ;  /* 0x0000000304007986 */ /* 0x004fe2000c101104 */
[----:B------:R-:W-:Y:S05]  /*0110*/  EXIT ;  /* 0x000000000000794d */ /* 0x000fea0003800000 */
.L_x_1:
        /* <DEDUP_REMOVED lines=14> */
.L_x_3:


//--------------------- .nv.shared.reserved.0     --------------------------
	.section	.nv.shared.reserved.0,"aw",@nobits
	.weak		__nv_reservedSMEM_offset_0_alias
	.size		__nv_reservedSMEM_offset_0_alias, 0, 64
	.other		__nv_reservedSMEM_offset_0_alias,@"STO_CUDA_RESERVED_SHARED STV_DEFAULT"
__nv_reservedSMEM_offset_0_alias:
	.zero		0
	.zero		64


//--------------------- .nv.constant0._Z10nullKernelPhS_i --------------------------
	.section	.nv.constant0._Z10nullKernelPhS_i,"a",@progbits
	.sectionflags	@""
	.align	4
.nv.constant0._Z10nullKernelPhS_i:
	.zero		916


//--------------------- .nv.constant0._Z10copyKernelPhS_i --------------------------
	.section	.nv.constant0._Z10copyKernelPhS_i,"a",@progbits
	.sectionflags	@""
	.align	4
.nv.constant0._Z10copyKernelPhS_i:
	.zero		916


//--------------------- SYMBOLS --------------------------

	.type		.nv.reservedSmem.offset0,@object
	.size		.nv.reservedSmem.offset0,0x4
